	.headerflags	@"EF_CUDA_TEXMODE_UNIFIED EF_CUDA_64BIT_ADDRESS EF_CUDA_ACCELERATORS EF_CUDA_SM90 EF_CUDA_VIRTUAL_SM(EF_CUDA_SM90)"
	.elftype	@"ET_EXEC"


//--------------------- .nv.info                  --------------------------
	.section	.nv.info,"",@"SHT_CUDA_INFO"
	.align	4


	//----- nvinfo : EIATTR_REGCOUNT
	.align		4
        /*0000*/ 	.byte	0x04, 0x2f
        /*0002*/ 	.short	(.L_3 - .L_2)
	.align		4
.L_2:
        /*0004*/ 	.word	index@(triton_poi_fused__native_batch_norm_legit_no_training_relu_10)
        /*0008*/ 	.word	0x00000011


	//----- nvinfo : EIATTR_MIN_STACK_SIZE
	.align		4
.L_3:
        /*000c*/ 	.byte	0x04, 0x12
        /*000e*/ 	.short	(.L_5 - .L_4)
	.align		4
.L_4:
        /*0010*/ 	.word	index@(triton_poi_fused__native_batch_norm_legit_no_training_relu_10)
        /*0014*/ 	.word	0x00000000


	//----- nvinfo : EIATTR_FRAME_SIZE
	.align		4
.L_5:
        /*0018*/ 	.byte	0x04, 0x11
        /*001a*/ 	.short	(.L_7 - .L_6)
	.align		4
.L_6:
        /*001c*/ 	.word	index@(triton_poi_fused__native_batch_norm_legit_no_training_relu_10)
        /*0020*/ 	.word	0x00000000


	//----- nvinfo : EIATTR_MIN_STACK_SIZE
	.align		4
.L_7:
        /*0024*/ 	.byte	0x04, 0x12
        /*0026*/ 	.short	(.L_9 - .L_8)
	.align		4
.L_8:
        /*0028*/ 	.word	index@(triton_poi_fused__native_batch_norm_legit_no_training_relu_10)
        /*002c*/ 	.word	0x00000000
.L_9:


//--------------------- .nv.info.triton_poi_fused__native_batch_norm_legit_no_training_relu_10 --------------------------
	.section	.nv.info.triton_poi_fused__native_batch_norm_legit_no_training_relu_10,"",@"SHT_CUDA_INFO"
	.sectionflags	@""
	.align	4


	//----- nvinfo : EIATTR_CUDA_API_VERSION
	.align		4
        /*0000*/ 	.byte	0x04, 0x37
        /*0002*/ 	.short	(.L_11 - .L_10)
.L_10:
        /*0004*/ 	.word	0x0000007c


	//----- nvinfo : EIATTR_KPARAM_INFO
	.align		4
.L_11:
        /*0008*/ 	.byte	0x04, 0x17
        /*000a*/ 	.short	(.L_13 - .L_12)
.L_12:
        /*000c*/ 	.word	0x00000000
        /*0010*/ 	.short	0x0006
        /*0012*/ 	.short	0x0030
        /*0014*/ 	.byte	0x00, 0xf0, 0x11, 0x00


	//----- nvinfo : EIATTR_KPARAM_INFO
	.align		4
.L_13:
        /*0018*/ 	.byte	0x04, 0x17
        /*001a*/ 	.short	(.L_15 - .L_14)
.L_14:
        /*001c*/ 	.word	0x00000000
        /*0020*/ 	.short	0x0005
        /*0022*/ 	.short	0x0028
        /*0024*/ 	.byte	0x00, 0xf4, 0x21, 0x00


	//----- nvinfo : EIATTR_KPARAM_INFO
	.align		4
.L_15:
        /*0028*/ 	.byte	0x04, 0x17
        /*002a*/ 	.short	(.L_17 - .L_16)
.L_16:
        /*002c*/ 	.word	0x00000000
        /*0030*/ 	.short	0x0004
        /*0032*/ 	.short	0x0020
        /*0034*/ 	.byte	0x00, 0xf4, 0x21, 0x00


	//----- nvinfo : EIATTR_KPARAM_INFO
	.align		4
.L_17:
        /*0038*/ 	.byte	0x04, 0x17
        /*003a*/ 	.short	(.L_19 - .L_18)
.L_18:
        /*003c*/ 	.word	0x00000000
        /*0040*/ 	.short	0x0003
        /*0042*/ 	.short	0x0018
        /*0044*/ 	.byte	0x00, 0xf4, 0x21, 0x00


	//----- nvinfo : EIATTR_KPARAM_INFO
	.align		4
.L_19:
        /*0048*/ 	.byte	0x04, 0x17
        /*004a*/ 	.short	(.L_21 - .L_20)
.L_20:
        /*004c*/ 	.word	0x00000000
        /*0050*/ 	.short	0x0002
        /*0052*/ 	.short	0x0010
        /*0054*/ 	.byte	0x00, 0xf4, 0x21, 0x00


	//----- nvinfo : EIATTR_KPARAM_INFO
	.align		4
.L_21:
        /*0058*/ 	.byte	0x04, 0x17
        /*005a*/ 	.short	(.L_23 - .L_22)
.L_22:
        /*005c*/ 	.word	0x00000000
        /*0060*/ 	.short	0x0001
        /*0062*/ 	.short	0x0008
        /*0064*/ 	.byte	0x00, 0xf4, 0x21, 0x00


	//----- nvinfo : EIATTR_KPARAM_INFO
	.align		4
.L_23:
        /*0068*/ 	.byte	0x04, 0x17
        /*006a*/ 	.short	(.L_25 - .L_24)
.L_24:
        /*006c*/ 	.word	0x00000000
        /*0070*/ 	.short	0x0000
        /*0072*/ 	.short	0x0000
        /*0074*/ 	.byte	0x00, 0xf4, 0x21, 0x00


	//----- nvinfo : EIATTR_SPARSE_MMA_MASK
	.align		4
.L_25:
        /*0078*/ 	.byte	0x03, 0x50
        /*007a*/ 	.short	0x0000


	//----- nvinfo : EIATTR_MAXREG_COUNT
	.align		4
        /*007c*/ 	.byte	0x03, 0x1b
        /*007e*/ 	.short	0x00ff


	//----- nvinfo : EIATTR_EXIT_INSTR_OFFSETS
	.align		4
        /*0080*/ 	.byte	0x04, 0x1c
        /*0082*/ 	.short	(.L_27 - .L_26)


	//   ....[0]....
.L_26:
        /*0084*/ 	.word	0x00000350


	//----- nvinfo : EIATTR_REQNTID
	.align		4
.L_27:
        /*0088*/ 	.byte	0x04, 0x10
        /*008a*/ 	.short	(.L_29 - .L_28)
.L_28:
        /*008c*/ 	.word	0x00000080
        /*0090*/ 	.word	0x00000001
        /*0094*/ 	.word	0x00000001


	//----- nvinfo : EIATTR_CBANK_PARAM_SIZE
	.align		4
.L_29:
        /*0098*/ 	.byte	0x03, 0x19
        /*009a*/ 	.short	0x0034


	//----- nvinfo : EIATTR_PARAM_CBANK
	.align		4
        /*009c*/ 	.byte	0x04, 0x0a
        /*009e*/ 	.short	(.L_31 - .L_30)
	.align		4
.L_30:
        /*00a0*/ 	.word	index@(.nv.constant0.triton_poi_fused__native_batch_norm_legit_no_training_relu_10)
        /*00a4*/ 	.short	0x0210
        /*00a6*/ 	.short	0x0034


	//----- nvinfo : EIATTR_SW_WAR
	.align		4
.L_31:
        /*00a8*/ 	.byte	0x04, 0x36
        /*00aa*/ 	.short	(.L_33 - .L_32)
.L_32:
        /*00ac*/ 	.word	0x00000008
.L_33:


//--------------------- .nv.callgraph             --------------------------
	.section	.nv.callgraph,"",@"SHT_CUDA_CALLGRAPH"
	.align	4
	.sectionentsize	8
	.align		4
        /*0000*/ 	.word	0x00000000
	.align		4
        /*0004*/ 	.word	0xffffffff
	.align		4
        /*0008*/ 	.word	0x00000000
	.align		4
        /*000c*/ 	.word	0xfffffffe
	.align		4
        /*0010*/ 	.word	0x00000000
	.align		4
        /*0014*/ 	.word	0xfffffffd
	.align		4
        /*0018*/ 	.word	0x00000000
	.align		4
        /*001c*/ 	.word	0xfffffffc


//--------------------- .nv.constant4             --------------------------
	.section	.nv.constant4,"a",@progbits
	.align	8
	.align		8
.nv.constant4:
        /*0000*/ 	.dword	_$_str
	.align		8
        /*0008*/ 	.dword	_$_str_$_2


//--------------------- .text.triton_poi_fused__native_batch_norm_legit_no_training_relu_10 --------------------------
	.section	.text.triton_poi_fused__native_batch_norm_legit_no_training_relu_10,"ax",@progbits
	.align	128
        .global         triton_poi_fused__native_batch_norm_legit_no_training_relu_10
        .type           triton_poi_fused__native_batch_norm_legit_no_training_relu_10,@function
        .size           triton_poi_fused__native_batch_norm_legit_no_training_relu_10,(.L_x_1 - triton_poi_fused__native_batch_norm_legit_no_training_relu_10)
        .other          triton_poi_fused__native_batch_norm_legit_no_training_relu_10,@"STO_CUDA_ENTRY STV_DEFAULT"
triton_poi_fused__native_batch_norm_legit_no_training_relu_10:
.text.triton_poi_fused__native_batch_norm_legit_no_training_relu_10:
[----:B------:R-:W-:Y:S01]  /*0000*/  LDC R1, c[0x0][0x28] ;  /* 0x00000a00ff017b82 */ /* 0x000fe20000000800 */
[----:B------:R-:W1:Y:S07]  /*0010*/  S2R R0, SR_TID.X ;  /* 0x0000000000007919 */ /* 0x000e6e0000002100 */
[----:B------:R-:W2:Y:S01]  /*0020*/  LDC.64 R6, c[0x0][0x220] ;  /* 0x00008800ff067b82 */ /* 0x000ea20000000a00 */
[----:B------:R-:W-:Y:S01]  /*0030*/  ULDC.64 UR4, c[0x0][0x208] ;  /* 0x0000820000047ab9 */ /* 0x000fe20000000a00 */
[----:B------:R-:W3:Y:S06]  /*0040*/  S2R R5, SR_CTAID.X ;  /* 0x0000000000057919 */ /* 0x000eec0000002500 */
[----:B------:R-:W4:Y:S08]  /*0050*/  LDC.64 R8, c[0x0][0x228] ;  /* 0x00008a00ff087b82 */ /* 0x000f300000000a00 */
[----:B------:R-:W5:Y:S01]  /*0060*/  LDC.64 R10, c[0x0][0x230] ;  /* 0x00008c00ff0a7b82 */ /* 0x000f620000000a00 */
[----:B-1----:R-:W-:-:S02]  /*0070*/  SHF.L.U32 R0, R0, 0x1, RZ ;  /* 0x0000000100007819 */ /* 0x002fc400000006ff */
[----:B---3--:R-:W-:Y:S02]  /*0080*/  SHF.R.S32.HI R3, RZ, 0x17, R5 ;  /* 0x00000017ff037819 */ /* 0x008fe40000011405 */
[----:B------:R-:W-:Y:S02]  /*0090*/  LOP3.LUT R0, R0, 0xfe, RZ, 0xc0, !PT ;  /* 0x000000fe00007812 */ /* 0x000fe400078ec0ff */
[----:B------:R-:W-:Y:S02]  /*00a0*/  SGXT R3, R3, 0x1 ;  /* 0x000000010303781a */ /* 0x000fe40000000200 */
[----:B------:R-:W-:Y:S02]  /*00b0*/  LEA R0, R5, R0, 0x8 ;  /* 0x0000000005007211 */ /* 0x000fe400078e40ff */
[----:B------:R-:W1:Y:S02]  /*00c0*/  LDC.64 R4, c[0x0][0x218] ;  /* 0x00008600ff047b82 */ /* 0x000e640000000a00 */
[----:B------:R-:W-:-:S04]  /*00d0*/  LEA.HI R3, R3, R0, RZ, 0x8 ;  /* 0x0000000003037211 */ /* 0x000fc800078f40ff */
[----:B------:R-:W-:-:S04]  /*00e0*/  SHF.R.S32.HI R3, RZ, 0x8, R3 ;  /* 0x00000008ff037819 */ /* 0x000fc80000011403 */
[----:B------:R-:W-:-:S04]  /*00f0*/  LEA.HI R2, R3, R3, RZ, 0x6 ;  /* 0x0000000303027211 */ /* 0x000fc800078f30ff */
[----:B------:R-:W-:-:S04]  /*0100*/  LOP3.LUT R2, R2, 0xffffffc0, RZ, 0xc0, !PT ;  /* 0xffffffc002027812 */ /* 0x000fc800078ec0ff */
[----:B------:R-:W-:Y:S02]  /*0110*/  IADD3 R13, R3, -R2, RZ ;  /* 0x80000002030d7210 */ /* 0x000fe40007ffe0ff */
[----:B------:R-:W3:Y:S03]  /*0120*/  LDC.64 R2, c[0x0][0x210] ;  /* 0x00008400ff027b82 */ /* 0x000ee60000000a00 */
[----:B--2---:R-:W-:-:S06]  /*0130*/  IMAD.WIDE R6, R13, 0x4, R6 ;  /* 0x000000040d067825 */ /* 0x004fcc00078e0206 */
[----:B------:R-:W2:Y:S01]  /*0140*/  LDG.E.EL R6, desc[UR4][R6.64] ;  /* 0x0000000406067981 */ /* 0x000ea2000c2e1900 */
[----:B-1----:R-:W-:-:S05]  /*0150*/  IMAD.WIDE R4, R13, 0x4, R4 ;  /* 0x000000040d047825 */ /* 0x002fca00078e0204 */
[----:B------:R1:W2:Y:S01]  /*0160*/  LDG.E.EL R12, desc[UR4][R4.64] ;  /* 0x00000004040c7981 */ /* 0x0002a2000c2e1900 */
[----:B---3--:R-:W-:Y:S01]  /*0170*/  IMAD.WIDE R2, R0, 0x4, R2 ;  /* 0x0000000400027825 */ /* 0x008fe200078e0202 */
[----:B------:R-:W-:Y:S01]  /*0180*/  HFMA2.MMA R14, -RZ, RZ, 1.625, 0 ;  /* 0x3e800000ff0e7435 */ /* 0x000fe200000001ff */
[----:B-1----:R-:W1:Y:S04]  /*0190*/  LDC.64 R4, c[0x0][0x238] ;  /* 0x00008e00ff047b82 */ /* 0x002e680000000a00 */
[----:B------:R-:W3:Y:S01]  /*01a0*/  LDG.E.64 R2, desc[UR4][R2.64] ;  /* 0x0000000402027981 */ /* 0x000ee2000c1e1b00 */
[----:B----4-:R-:W-:-:S04]  /*01b0*/  IMAD.WIDE R8, R13, 0x4, R8 ;  /* 0x000000040d087825 */ /* 0x010fc800078e0208 */
[----:B-----5:R-:W-:Y:S02]  /*01c0*/  IMAD.WIDE R10, R13, 0x4, R10 ;  /* 0x000000040d0a7825 */ /* 0x020fe400078e020a */
[----:B------:R-:W4:Y:S04]  /*01d0*/  LDG.E.EL R8, desc[UR4][R8.64] ;  /* 0x0000000408087981 */ /* 0x000f28000c2e1900 */
[----:B------:R-:W4:Y:S01]  /*01e0*/  LDG.E.EL R11, desc[UR4][R10.64] ;  /* 0x000000040a0b7981 */ /* 0x000f22000c2e1900 */
[----:B-1----:R-:W-:-:S04]  /*01f0*/  IMAD.WIDE R4, R0, 0x4, R4 ;  /* 0x0000000400047825 */ /* 0x002fc800078e0204 */
[----:B--2---:R-:W-:-:S04]  /*0200*/  FADD R6, R6, 9.9999997473787516356e-06 ;  /* 0x3727c5ac06067421 */ /* 0x004fc80000000000 */
[----:B------:R-:W1:Y:S02]  /*0210*/  MUFU.SQRT R7, R6 ;  /* 0x0000000600077308 */ /* 0x000e640000002000 */
[C---:B-1----:R-:W-:Y:S02]  /*0220*/  FSETP.GT.AND P0, PT, R7.reuse, 8.50705917302346158658e+37, PT ;  /* 0x7e8000000700780b */ /* 0x042fe40003f04000 */
[----:B------:R-:W-:-:S11]  /*0230*/  FSETP.GEU.AND P1, PT, R7, 1.175494350822287508e-38, PT ;  /* 0x008000000700780b */ /* 0x000fd60003f2e000 */
[----:B------:R-:W-:-:S04]  /*0240*/  @P0 FMUL R7, R7, 0.25 ;  /* 0x3e80000007070820 */ /* 0x000fc80000400000 */
[----:B------:R-:W-:-:S06]  /*0250*/  @!P1 FMUL R7, R7, 16777216 ;  /* 0x4b80000007079820 */ /* 0x000fcc0000400000 */
[----:B------:R-:W1:Y:S01]  /*0260*/  MUFU.RCP R7, R7 ;  /* 0x0000000700077308 */ /* 0x000e620000001000 */
[----:B------:R-:W-:Y:S01]  /*0270*/  FSEL R14, R14, 1, P0 ;  /* 0x3f8000000e0e7808 */ /* 0x000fe20000000000 */
[----:B---3--:R-:W-:-:S04]  /*0280*/  FADD R2, R2, -R12 ;  /* 0x8000000c02027221 */ /* 0x008fc80000000000 */
[----:B------:R-:W-:Y:S01]  /*0290*/  @!P1 FMUL R14, R14, 16777216 ;  /* 0x4b8000000e0e9820 */ /* 0x000fe20000400000 */
[----:B------:R-:W-:-:S03]  /*02a0*/  FADD R3, R3, -R12 ;  /* 0x8000000c03037221 */ /* 0x000fc60000000000 */
[----:B-1----:R-:W-:-:S04]  /*02b0*/  FMUL R14, R7, R14 ;  /* 0x0000000e070e7220 */ /* 0x002fc80000400000 */
[-C--:B------:R-:W-:Y:S01]  /*02c0*/  FMUL R2, R2, R14.reuse ;  /* 0x0000000e02027220 */ /* 0x080fe20000400000 */
[----:B------:R-:W-:-:S03]  /*02d0*/  FMUL R14, R3, R14 ;  /* 0x0000000e030e7220 */ /* 0x000fc60000400000 */
[C-C-:B----4-:R-:W-:Y:S01]  /*02e0*/  FFMA R2, R8.reuse, R2, R11.reuse ;  /* 0x0000000208027223 */ /* 0x150fe2000000000b */
[----:B------:R-:W-:-:S04]  /*02f0*/  FFMA R14, R8, R14, R11 ;  /* 0x0000000e080e7223 */ /* 0x000fc8000000000b */
[----:B------:R-:W-:Y:S02]  /*0300*/  FSETP.GEU.AND P0, PT, R2, RZ, PT ;  /* 0x000000ff0200720b */ /* 0x000fe40003f0e000 */
[----:B------:R-:W-:Y:S02]  /*0310*/  FSETP.GEU.AND P1, PT, R14, RZ, PT ;  /* 0x000000ff0e00720b */ /* 0x000fe40003f2e000 */
[----:B------:R-:W-:Y:S02]  /*0320*/  FSEL R2, R2, RZ, P0 ;  /* 0x000000ff02027208 */ /* 0x000fe40000000000 */
[----:B------:R-:W-:-:S05]  /*0330*/  FSEL R3, R14, RZ, P1 ;  /* 0x000000ff0e037208 */ /* 0x000fca0000800000 */
[----:B------:R-:W-:Y:S01]  /*0340*/  STG.E.64 desc[UR4][R4.64], R2 ;  /* 0x0000000204007986 */ /* 0x000fe2000c101b04 */
[----:B------:R-:W-:Y:S05]  /*0350*/  EXIT ;  /* 0x000000000000794d */ /* 0x000fea0003800000 */
.L_x_0:
[----:B------:R-:W-:-:S00]  /*0360*/  BRA `(.L_x_0) ;  /* 0xfffffffc00fc7947 */ /* 0x000fc0000383ffff */
[----:B------:R-:W-:-:S00]  /*0370*/  NOP ;  /* 0x0000000000007918 */ /* 0x000fc00000000000 */
        /* <DEDUP_REMOVED lines=8> */
.L_x_1:


//--------------------- .nv.global.init           --------------------------
	.section	.nv.global.init,"aw",@progbits
.nv.global.init:
	.type		_$_str,@object
	.size		_$_str,(_$_str_$_2 - _$_str)
_$_str:
        /*0000*/ 	.byte	0x5f, 0x5f, 0x43, 0x55, 0x44, 0x41, 0x5f, 0x46, 0x54, 0x5a, 0x00
	.type		_$_str_$_2,@object
	.size		_$_str_$_2,(.L_1 - _$_str_$_2)
_$_str_$_2:
        /*000b*/ 	.byte	0x5f, 0x5f, 0x43, 0x55, 0x44, 0x41, 0x5f, 0x50, 0x52, 0x45, 0x43, 0x5f, 0x53, 0x51, 0x52, 0x54
        /*001b*/ 	.byte	0x00
.L_1:


//--------------------- .nv.constant0.triton_poi_fused__native_batch_norm_legit_no_training_relu_10 --------------------------
	.section	.nv.constant0.triton_poi_fused__native_batch_norm_legit_no_training_relu_10,"a",@progbits
	.sectionflags	@""
	.align	4
.nv.constant0.triton_poi_fused__native_batch_norm_legit_no_training_relu_10:
	.zero		580
